	.headerflags	@"EF_CUDA_TEXMODE_UNIFIED EF_CUDA_64BIT_ADDRESS EF_CUDA_ACCELERATORS EF_CUDA_SM90 EF_CUDA_VIRTUAL_SM(EF_CUDA_SM90)"
	.elftype	@"ET_EXEC"


//--------------------- .nv.info                  --------------------------
	.section	.nv.info,"",@"SHT_CUDA_INFO"
	.align	4


	//----- nvinfo : EIATTR_REGCOUNT
	.align		4
        /*0000*/ 	.byte	0x04, 0x2f
        /*0002*/ 	.short	(.L_1 - .L_0)
	.align		4
.L_0:
        /*0004*/ 	.word	index@(triton_per_fused_add_div_dot_relu_rsub_stack_sub_3)
        /*0008*/ 	.word	0x00000014


	//----- nvinfo : EIATTR_MIN_STACK_SIZE
	.align		4
.L_1:
        /*000c*/ 	.byte	0x04, 0x12
        /*000e*/ 	.short	(.L_3 - .L_2)
	.align		4
.L_2:
        /*0010*/ 	.word	index@(triton_per_fused_add_div_dot_relu_rsub_stack_sub_3)
        /*0014*/ 	.word	0x00000000


	//----- nvinfo : EIATTR_FRAME_SIZE
	.align		4
.L_3:
        /*0018*/ 	.byte	0x04, 0x11
        /*001a*/ 	.short	(.L_5 - .L_4)
	.align		4
.L_4:
        /*001c*/ 	.word	index@(triton_per_fused_add_div_dot_relu_rsub_stack_sub_3)
        /*0020*/ 	.word	0x00000000


	//----- nvinfo : EIATTR_MIN_STACK_SIZE
	.align		4
.L_5:
        /*0024*/ 	.byte	0x04, 0x12
        /*0026*/ 	.short	(.L_7 - .L_6)
	.align		4
.L_6:
        /*0028*/ 	.word	index@(triton_per_fused_add_div_dot_relu_rsub_stack_sub_3)
        /*002c*/ 	.word	0x00000000
.L_7:


//--------------------- .nv.info.triton_per_fused_add_div_dot_relu_rsub_stack_sub_3 --------------------------
	.section	.nv.info.triton_per_fused_add_div_dot_relu_rsub_stack_sub_3,"",@"SHT_CUDA_INFO"
	.sectionflags	@""
	.align	4


	//----- nvinfo : EIATTR_CUDA_API_VERSION
	.align		4
        /*0000*/ 	.byte	0x04, 0x37
        /*0002*/ 	.short	(.L_9 - .L_8)
.L_8:
        /*0004*/ 	.word	0x0000007c


	//----- nvinfo : EIATTR_KPARAM_INFO
	.align		4
.L_9:
        /*0008*/ 	.byte	0x04, 0x17
        /*000a*/ 	.short	(.L_11 - .L_10)
.L_10:
        /*000c*/ 	.word	0x00000000
        /*0010*/ 	.short	0x0005
        /*0012*/ 	.short	0x0028
        /*0014*/ 	.byte	0x00, 0xf0, 0x11, 0x00


	//----- nvinfo : EIATTR_KPARAM_INFO
	.align		4
.L_11:
        /*0018*/ 	.byte	0x04, 0x17
        /*001a*/ 	.short	(.L_13 - .L_12)
.L_12:
        /*001c*/ 	.word	0x00000000
        /*0020*/ 	.short	0x0004
        /*0022*/ 	.short	0x0020
        /*0024*/ 	.byte	0x00, 0xf4, 0x21, 0x00


	//----- nvinfo : EIATTR_KPARAM_INFO
	.align		4
.L_13:
        /*0028*/ 	.byte	0x04, 0x17
        /*002a*/ 	.short	(.L_15 - .L_14)
.L_14:
        /*002c*/ 	.word	0x00000000
        /*0030*/ 	.short	0x0003
        /*0032*/ 	.short	0x0018
        /*0034*/ 	.byte	0x00, 0xf4, 0x21, 0x00


	//----- nvinfo : EIATTR_KPARAM_INFO
	.align		4
.L_15:
        /*0038*/ 	.byte	0x04, 0x17
        /*003a*/ 	.short	(.L_17 - .L_16)
.L_16:
        /*003c*/ 	.word	0x00000000
        /*0040*/ 	.short	0x0002
        /*0042*/ 	.short	0x0010
        /*0044*/ 	.byte	0x00, 0xf4, 0x21, 0x00


	//----- nvinfo : EIATTR_KPARAM_INFO
	.align		4
.L_17:
        /*0048*/ 	.byte	0x04, 0x17
        /*004a*/ 	.short	(.L_19 - .L_18)
.L_18:
        /*004c*/ 	.word	0x00000000
        /*0050*/ 	.short	0x0001
        /*0052*/ 	.short	0x0008
        /*0054*/ 	.byte	0x00, 0xf4, 0x21, 0x00


	//----- nvinfo : EIATTR_KPARAM_INFO
	.align		4
.L_19:
        /*0058*/ 	.byte	0x04, 0x17
        /*005a*/ 	.short	(.L_21 - .L_20)
.L_20:
        /*005c*/ 	.word	0x00000000
        /*0060*/ 	.short	0x0000
        /*0062*/ 	.short	0x0000
        /*0064*/ 	.byte	0x00, 0xf4, 0x21, 0x00


	//----- nvinfo : EIATTR_SPARSE_MMA_MASK
	.align		4
.L_21:
        /*0068*/ 	.byte	0x03, 0x50
        /*006a*/ 	.short	0x0000


	//----- nvinfo : EIATTR_MAXREG_COUNT
	.align		4
        /*006c*/ 	.byte	0x03, 0x1b
        /*006e*/ 	.short	0x00ff


	//----- nvinfo : EIATTR_COOP_GROUP_MASK_REGIDS
	.align		4
        /*0070*/ 	.byte	0x04, 0x29
        /*0072*/ 	.short	(.L_23 - .L_22)


	//   ....[0]....
.L_22:
        /*0074*/ 	.word	0xffffffff


	//   ....[1]....
        /*0078*/ 	.word	0xffffffff


	//   ....[2]....
        /*007c*/ 	.word	0xffffffff


	//   ....[3]....
        /*0080*/ 	.word	0xffffffff


	//   ....[4]....
        /*0084*/ 	.word	0xffffffff


	//   ....[5]....
        /*0088*/ 	.word	0xffffffff


	//----- nvinfo : EIATTR_COOP_GROUP_INSTR_OFFSETS
	.align		4
.L_23:
        /*008c*/ 	.byte	0x04, 0x28
        /*008e*/ 	.short	(.L_25 - .L_24)


	//   ....[0]....
.L_24:
        /*0090*/ 	.word	0x000003f0


	//   ....[1]....
        /*0094*/ 	.word	0x00000410


	//   ....[2]....
        /*0098*/ 	.word	0x00000430


	//   ....[3]....
        /*009c*/ 	.word	0x00000450


	//   ....[4]....
        /*00a0*/ 	.word	0x00000480


	//   ....[5]....
        /*00a4*/ 	.word	0x00000540


	//----- nvinfo : EIATTR_EXIT_INSTR_OFFSETS
	.align		4
.L_25:
        /*00a8*/ 	.byte	0x04, 0x1c
        /*00aa*/ 	.short	(.L_27 - .L_26)


	//   ....[0]....
.L_26:
        /*00ac*/ 	.word	0x00000590


	//   ....[1]....
        /*00b0*/ 	.word	0x000005d0


	//----- nvinfo : EIATTR_REQNTID
	.align		4
.L_27:
        /*00b4*/ 	.byte	0x04, 0x10
        /*00b6*/ 	.short	(.L_29 - .L_28)
.L_28:
        /*00b8*/ 	.word	0x00000040
        /*00bc*/ 	.word	0x00000001
        /*00c0*/ 	.word	0x00000001


	//----- nvinfo : EIATTR_CBANK_PARAM_SIZE
	.align		4
.L_29:
        /*00c4*/ 	.byte	0x03, 0x19
        /*00c6*/ 	.short	0x002c


	//----- nvinfo : EIATTR_PARAM_CBANK
	.align		4
        /*00c8*/ 	.byte	0x04, 0x0a
        /*00ca*/ 	.short	(.L_31 - .L_30)
	.align		4
.L_30:
        /*00cc*/ 	.word	index@(.nv.constant0.triton_per_fused_add_div_dot_relu_rsub_stack_sub_3)
        /*00d0*/ 	.short	0x0210
        /*00d2*/ 	.short	0x002c


	//----- nvinfo : EIATTR_SW_WAR
	.align		4
.L_31:
        /*00d4*/ 	.byte	0x04, 0x36
        /*00d6*/ 	.short	(.L_33 - .L_32)
.L_32:
        /*00d8*/ 	.word	0x00000008
.L_33:


//--------------------- .nv.callgraph             --------------------------
	.section	.nv.callgraph,"",@"SHT_CUDA_CALLGRAPH"
	.align	4
	.sectionentsize	8
	.align		4
        /*0000*/ 	.word	0x00000000
	.align		4
        /*0004*/ 	.word	0xffffffff
	.align		4
        /*0008*/ 	.word	0x00000000
	.align		4
        /*000c*/ 	.word	0xfffffffe
	.align		4
        /*0010*/ 	.word	0x00000000
	.align		4
        /*0014*/ 	.word	0xfffffffd
	.align		4
        /*0018*/ 	.word	0x00000000
	.align		4
        /*001c*/ 	.word	0xfffffffc


//--------------------- .text.triton_per_fused_add_div_dot_relu_rsub_stack_sub_3 --------------------------
	.section	.text.triton_per_fused_add_div_dot_relu_rsub_stack_sub_3,"ax",@progbits
	.sectionflags	@"SHF_BARRIERS=1"
	.align	128
        .global         triton_per_fused_add_div_dot_relu_rsub_stack_sub_3
        .type           triton_per_fused_add_div_dot_relu_rsub_stack_sub_3,@function
        .size           triton_per_fused_add_div_dot_relu_rsub_stack_sub_3,(.L_x_1 - triton_per_fused_add_div_dot_relu_rsub_stack_sub_3)
        .other          triton_per_fused_add_div_dot_relu_rsub_stack_sub_3,@"STO_CUDA_ENTRY STV_DEFAULT"
triton_per_fused_add_div_dot_relu_rsub_stack_sub_3:
.text.triton_per_fused_add_div_dot_relu_rsub_stack_sub_3:
[----:B------:R-:W0:Y:S02]  /*0000*/  LDC R1, c[0x0][0x28] ;  /* 0x00000a00ff017b82 */ /* 0x000e240000000800 */
[----:B------:R-:W1:Y:S01]  /*0010*/  S2R R15, SR_TID.X ;  /* 0x00000000000f7919 */ /* 0x000e620000002100 */
[----:B------:R-:W2:Y:S01]  /*0020*/  LDC.64 R10, c[0x0][0x228] ;  /* 0x00008a00ff0a7b82 */ /* 0x000ea20000000a00 */
[----:B------:R-:W-:Y:S01]  /*0030*/  ULDC.64 UR6, c[0x0][0x208] ;  /* 0x0000820000067ab9 */ /* 0x000fe20000000a00 */
[----:B------:R-:W-:-:S06]  /*0040*/  CS2R R16, SRZ ;  /* 0x0000000000107805 */ /* 0x000fcc000001ff00 */
[----:B------:R-:W3:Y:S08]  /*0050*/  LDC.64 R6, c[0x0][0x210] ;  /* 0x00008400ff067b82 */ /* 0x000ef00000000a00 */
[----:B------:R-:W4:Y:S08]  /*0060*/  LDC.64 R8, c[0x0][0x220] ;  /* 0x00008800ff087b82 */ /* 0x000f300000000a00 */
[----:B------:R-:W5:Y:S01]  /*0070*/  LDC.64 R4, c[0x0][0x218] ;  /* 0x00008600ff047b82 */ /* 0x000f620000000a00 */
[----:B-1----:R-:W-:Y:S01]  /*0080*/  LOP3.LUT P0, R0, R15, 0x3f, RZ, 0xc0, !PT ;  /* 0x0000003f0f007812 */ /* 0x002fe2000780c0ff */
[----:B---3--:R-:W3:Y:S04]  /*0090*/  LDG.E R3, desc[UR6][R6.64] ;  /* 0x0000000606037981 */ /* 0x008ee8000c1e1900 */
[----:B--2---:R-:W-:-:S05]  /*00a0*/  IMAD.WIDE.U32 R10, R0, 0x4, R10 ;  /* 0x00000004000a7825 */ /* 0x004fca00078e000a */
[----:B------:R-:W2:Y:S04]  /*00b0*/  LDG.E R14, desc[UR6][R10.64] ;  /* 0x000000060a0e7981 */ /* 0x000ea8000c1e1900 */
[----:B------:R-:W3:Y:S01]  /*00c0*/  @P0 LDG.E R17, desc[UR6][R10.64+-0x4] ;  /* 0xfffffc060a110981 */ /* 0x000ee2000c1e1900 */
[----:B----4-:R-:W-:-:S05]  /*00d0*/  IMAD.WIDE.U32 R8, R0, 0x4, R8 ;  /* 0x0000000400087825 */ /* 0x010fca00078e0008 */
[----:B------:R-:W4:Y:S04]  /*00e0*/  LDG.E R12, desc[UR6][R8.64] ;  /* 0x00000006080c7981 */ /* 0x000f28000c1e1900 */
[----:B------:R-:W4:Y:S01]  /*00f0*/  @P0 LDG.E R16, desc[UR6][R8.64+-0x4] ;  /* 0xfffffc0608100981 */ /* 0x000f22000c1e1900 */
[----:B-----5:R-:W-:-:S06]  /*0100*/  IMAD.WIDE.U32 R4, R0, 0x4, R4 ;  /* 0x0000000400047825 */ /* 0x020fcc00078e0004 */
[----:B------:R1:W5:Y:S01]  /*0110*/  LDG.E R4, desc[UR6][R4.64] ;  /* 0x0000000604047981 */ /* 0x000362000c1e1900 */
[----:B------:R-:W-:Y:S02]  /*0120*/  HFMA2.MMA R13, -RZ, RZ, 0, 0 ;  /* 0x00000000ff0d7435 */ /* 0x000fe400000001ff */
[----:B-1----:R-:W-:Y:S01]  /*0130*/  HFMA2.MMA R5, -RZ, RZ, 0, 0 ;  /* 0x00000000ff057435 */ /* 0x002fe200000001ff */
[----:B------:R-:W1:Y:S01]  /*0140*/  S2UR UR5, SR_CgaCtaId ;  /* 0x00000000000579c3 */ /* 0x000e620000008800 */
[----:B------:R-:W-:Y:S02]  /*0150*/  UMOV UR4, 0x400 ;  /* 0x0000040000047882 */ /* 0x000fe40000000000 */
[----:B-1----:R-:W-:Y:S01]  /*0160*/  UPRMT UR4, UR5, 0x654, UR4 ;  /* 0x0000065405047896 */ /* 0x002fe20008000004 */
[----:B--2---:R-:W-:-:S04]  /*0170*/  @P0 MOV R13, R14 ;  /* 0x0000000e000d0202 */ /* 0x004fc80000000f00 */
[----:B------:R-:W-:Y:S02]  /*0180*/  SEL R6, R13, RZ, P0 ;  /* 0x000000ff0d067207 */ /* 0x000fe40000000000 */
[----:B---3--:R-:W-:-:S03]  /*0190*/  SEL R10, R17, RZ, P0 ;  /* 0x000000ff110a7207 */ /* 0x008fc60000000000 */
[C---:B------:R-:W-:Y:S02]  /*01a0*/  FADD R7, R3.reuse, R6 ;  /* 0x0000000603077221 */ /* 0x040fe40000000000 */
[C---:B------:R-:W-:Y:S01]  /*01b0*/  FADD R10, R3.reuse, R10 ;  /* 0x0000000a030a7221 */ /* 0x040fe20000000000 */
[----:B------:R-:W-:Y:S02]  /*01c0*/  FADD R14, R3, R14 ;  /* 0x0000000e030e7221 */ /* 0x000fe40000000000 */
[C---:B------:R-:W-:Y:S02]  /*01d0*/  FSETP.GT.AND P2, PT, |R7|.reuse, 8.50705917302346158658e+37, PT ;  /* 0x7e8000000700780b */ /* 0x040fe40003f44200 */
[----:B------:R-:W-:Y:S02]  /*01e0*/  FSETP.GT.AND P3, PT, |R10|, 8.50705917302346158658e+37, PT ;  /* 0x7e8000000a00780b */ /* 0x000fe40003f64200 */
[----:B------:R-:W-:Y:S02]  /*01f0*/  FSETP.GEU.AND P5, PT, |R7|, 1.175494350822287508e-38, PT ;  /* 0x008000000700780b */ /* 0x000fe40003fae200 */
[----:B------:R-:W-:-:S02]  /*0200*/  FSETP.GT.AND P4, PT, |R14|, 8.50705917302346158658e+37, PT ;  /* 0x7e8000000e00780b */ /* 0x000fc40003f84200 */
[----:B------:R-:W-:Y:S02]  /*0210*/  FSETP.GEU.AND P6, PT, |R10|, 1.175494350822287508e-38, PT ;  /* 0x008000000a00780b */ /* 0x000fe40003fce200 */
[----:B------:R-:W-:-:S03]  /*0220*/  FSETP.GEU.AND P1, PT, |R14|, 1.175494350822287508e-38, PT ;  /* 0x008000000e00780b */ /* 0x000fc60003f2e200 */
[----:B------:R-:W-:Y:S02]  /*0230*/  @P2 FMUL R7, R7, 0.25 ;  /* 0x3e80000007072820 */ /* 0x000fe40000400000 */
[----:B------:R-:W-:Y:S01]  /*0240*/  @P3 FMUL R10, R10, 0.25 ;  /* 0x3e8000000a0a3820 */ /* 0x000fe20000400000 */
[----:B----4-:R-:W-:Y:S01]  /*0250*/  @P0 MOV R5, R12 ;  /* 0x0000000c00050202 */ /* 0x010fe20000000f00 */
[----:B------:R-:W-:Y:S02]  /*0260*/  @!P5 FMUL R7, R7, 16777216 ;  /* 0x4b8000000707d820 */ /* 0x000fe40000400000 */
[----:B------:R-:W-:Y:S02]  /*0270*/  @P4 FMUL R14, R14, 0.25 ;  /* 0x3e8000000e0e4820 */ /* 0x000fe40000400000 */
[----:B------:R-:W-:Y:S01]  /*0280*/  @!P6 FMUL R10, R10, 16777216 ;  /* 0x4b8000000a0ae820 */ /* 0x000fe20000400000 */
[----:B------:R-:W-:Y:S01]  /*0290*/  SEL R16, R16, RZ, P0 ;  /* 0x000000ff10107207 */ /* 0x000fe20000000000 */
[----:B------:R-:W-:Y:S01]  /*02a0*/  @!P1 FMUL R14, R14, 16777216 ;  /* 0x4b8000000e0e9820 */ /* 0x000fe20000400000 */
[----:B------:R-:W-:Y:S01]  /*02b0*/  SEL R6, R5, RZ, P0 ;  /* 0x000000ff05067207 */ /* 0x000fe20000000000 */
[----:B------:R-:W1:Y:S02]  /*02c0*/  MUFU.RCP R9, R10 ;  /* 0x0000000a00097308 */ /* 0x000e640000001000 */
[----:B------:R-:W-:-:S02]  /*02d0*/  FADD R16, R3, -R16 ;  /* 0x8000001003107221 */ /* 0x000fc40000000000 */
[----:B------:R-:W-:-:S04]  /*02e0*/  FADD R6, R3, -R6 ;  /* 0x8000000603067221 */ /* 0x000fc80000000000 */
[----:B------:R-:W2:Y:S01]  /*02f0*/  MUFU.RCP R7, R7 ;  /* 0x0000000700077308 */ /* 0x000ea20000001000 */
[----:B------:R-:W-:Y:S01]  /*0300*/  @P3 FMUL R16, R16, 0.25 ;  /* 0x3e80000010103820 */ /* 0x000fe20000400000 */
[----:B------:R-:W-:Y:S01]  /*0310*/  @P2 FMUL R6, R6, 0.25 ;  /* 0x3e80000006062820 */ /* 0x000fe20000400000 */
[----:B------:R-:W-:-:S05]  /*0320*/  FADD R3, R3, -R12 ;  /* 0x8000000c03037221 */ /* 0x000fca0000000000 */
[----:B------:R-:W3:Y:S01]  /*0330*/  MUFU.RCP R14, R14 ;  /* 0x0000000e000e7308 */ /* 0x000ee20000001000 */
[----:B------:R-:W-:Y:S01]  /*0340*/  @!P6 FMUL R16, R16, 16777216 ;  /* 0x4b8000001010e820 */ /* 0x000fe20000400000 */
[----:B------:R-:W-:Y:S01]  /*0350*/  @!P5 FMUL R6, R6, 16777216 ;  /* 0x4b8000000606d820 */ /* 0x000fe20000400000 */
[----:B------:R-:W-:Y:S01]  /*0360*/  @P4 FMUL R3, R3, 0.25 ;  /* 0x3e80000003034820 */ /* 0x000fe20000400000 */
[C---:B-----5:R-:W-:Y:S01]  /*0370*/  FSETP.GEU.AND P2, PT, R4.reuse, RZ, PT ;  /* 0x000000ff0400720b */ /* 0x060fe20003f4e000 */
[----:B-1----:R-:W-:Y:S01]  /*0380*/  FFMA R9, R9, R16, -1 ;  /* 0xbf80000009097423 */ /* 0x002fe20000000010 */
[----:B--2---:R-:W-:Y:S01]  /*0390*/  FFMA R6, R7, -R6, 1 ;  /* 0x3f80000007067423 */ /* 0x004fe20000000806 */
[----:B------:R-:W-:Y:S01]  /*03a0*/  @!P1 FMUL R3, R3, 16777216 ;  /* 0x4b80000003039820 */ /* 0x000fe20000400000 */
[----:B------:R-:W-:Y:S02]  /*03b0*/  FSEL R4, R4, RZ, P2 ;  /* 0x000000ff04047208 */ /* 0x000fe40001000000 */
[----:B------:R-:W-:Y:S01]  /*03c0*/  FADD R9, R6, R9 ;  /* 0x0000000906097221 */ /* 0x000fe20000000000 */
[----:B---3--:R-:W-:-:S04]  /*03d0*/  @!P0 FFMA R9, R14, -R3, 1 ;  /* 0x3f8000000e098423 */ /* 0x008fc80000000803 */
[----:B------:R-:W-:-:S06]  /*03e0*/  FMUL R3, R4, R9 ;  /* 0x0000000904037220 */ /* 0x000fcc0000400000 */
[----:B------:R-:W1:Y:S02]  /*03f0*/  SHFL.BFLY PT, R3, R3, 0x10, 0x1f ;  /* 0x0e001f0003037f89 */ /* 0x000e6400000e0000 */
[----:B-1----:R-:W-:-:S05]  /*0400*/  FFMA R4, R4, R9, R3 ;  /* 0x0000000904047223 */ /* 0x002fca0000000003 */
[----:B------:R-:W1:Y:S02]  /*0410*/  SHFL.BFLY PT, R5, R4, 0x8, 0x1f ;  /* 0x0d001f0004057f89 */ /* 0x000e6400000e0000 */
[----:B-1----:R-:W-:-:S05]  /*0420*/  FADD R5, R4, R5 ;  /* 0x0000000504057221 */ /* 0x002fca0000000000 */
[----:B------:R-:W1:Y:S02]  /*0430*/  SHFL.BFLY PT, R6, R5, 0x4, 0x1f ;  /* 0x0c801f0005067f89 */ /* 0x000e6400000e0000 */
[----:B-1----:R-:W-:-:S05]  /*0440*/  FADD R6, R5, R6 ;  /* 0x0000000605067221 */ /* 0x002fca0000000000 */
[----:B------:R-:W1:Y:S01]  /*0450*/  SHFL.BFLY PT, R7, R6, 0x2, 0x1f ;  /* 0x0c401f0006077f89 */ /* 0x000e6200000e0000 */
[----:B------:R-:W-:Y:S01]  /*0460*/  LOP3.LUT P0, RZ, R15, 0x1f, RZ, 0xc0, !PT ;  /* 0x0000001f0fff7812 */ /* 0x000fe2000780c0ff */
[----:B-1----:R-:W-:-:S05]  /*0470*/  FADD R7, R6, R7 ;  /* 0x0000000706077221 */ /* 0x002fca0000000000 */
[----:B------:R-:W1:Y:S01]  /*0480*/  SHFL.BFLY PT, R8, R7, 0x1, 0x1f ;  /* 0x0c201f0007087f89 */ /* 0x000e6200000e0000 */
[----:B------:R-:W-:-:S04]  /*0490*/  SHF.R.U32.HI R3, RZ, 0x3, R15 ;  /* 0x00000003ff037819 */ /* 0x000fc8000001160f */
[----:B------:R-:W-:Y:S02]  /*04a0*/  LOP3.LUT R3, R3, 0x4, RZ, 0xc0, !PT ;  /* 0x0000000403037812 */ /* 0x000fe400078ec0ff */
[----:B------:R-:W-:Y:S01]  /*04b0*/  ISETP.GE.AND P1, PT, R15, 0x2, PT ;  /* 0x000000020f00780c */ /* 0x000fe20003f26270 */
[----:B-1----:R-:W-:-:S05]  /*04c0*/  FADD R8, R7, R8 ;  /* 0x0000000807087221 */ /* 0x002fca0000000000 */
[----:B------:R-:W-:Y:S01]  /*04d0*/  @!P0 STS [R3+UR4], R8 ;  /* 0x0000000803008988 */ /* 0x000fe20008000804 */
[C---:B------:R-:W-:Y:S01]  /*04e0*/  LEA R4, R15.reuse, UR4, 0x2 ;  /* 0x000000040f047c11 */ /* 0x040fe2000f8e10ff */
[----:B------:R-:W-:Y:S06]  /*04f0*/  BAR.SYNC.DEFER_BLOCKING 0x0 ;  /* 0x0000000000007b1d */ /* 0x000fec0000010000 */
[----:B------:R-:W1:Y:S01]  /*0500*/  @!P1 LDS R2, [R4] ;  /* 0x0000000004029984 */ /* 0x000e620000000800 */
[----:B------:R-:W-:-:S04]  /*0510*/  LOP3.LUT R6, R15, 0x1, RZ, 0xc0, !PT ;  /* 0x000000010f067812 */ /* 0x000fc800078ec0ff */
[----:B------:R-:W-:-:S04]  /*0520*/  ISETP.NE.U32.AND P0, PT, R6, 0x1, PT ;  /* 0x000000010600780c */ /* 0x000fc80003f05070 */
[----:B------:R-:W-:Y:S01]  /*0530*/  ISETP.LT.AND P0, PT, R15, 0x2, P0 ;  /* 0x000000020f00780c */ /* 0x000fe20000701270 */
[----:B-1----:R-:W1:Y:S01]  /*0540*/  SHFL.BFLY PT, R5, R2, 0x1, 0x1f ;  /* 0x0c201f0002057f89 */ /* 0x002e6200000e0000 */
[----:B------:R-:W-:Y:S01]  /*0550*/  ISETP.NE.AND P1, PT, R0, RZ, PT ;  /* 0x000000ff0000720c */ /* 0x000fe20003f25270 */
[----:B-1----:R-:W-:-:S10]  /*0560*/  FADD R5, R2, R5 ;  /* 0x0000000502057221 */ /* 0x002fd40000000000 */
[----:B------:R1:W-:Y:S01]  /*0570*/  @P0 STS [R4], R5 ;  /* 0x0000000504000388 */ /* 0x0003e20000000800 */
[----:B------:R-:W-:Y:S06]  /*0580*/  BAR.SYNC.DEFER_BLOCKING 0x0 ;  /* 0x0000000000007b1d */ /* 0x000fec0000010000 */
[----:B-1----:R-:W-:Y:S05]  /*0590*/  @P1 EXIT ;  /* 0x000000000000194d */ /* 0x002fea0003800000 */
[----:B------:R-:W0:Y:S01]  /*05a0*/  LDS R5, [UR4] ;  /* 0x00000004ff057984 */ /* 0x000e220008000800 */
[----:B------:R-:W0:Y:S03]  /*05b0*/  LDC.64 R2, c[0x0][0x230] ;  /* 0x00008c00ff027b82 */ /* 0x000e260000000a00 */
[----:B0-----:R-:W-:Y:S01]  /*05c0*/  STG.E desc[UR6][R2.64], R5 ;  /* 0x0000000502007986 */ /* 0x001fe2000c101906 */
[----:B------:R-:W-:Y:S05]  /*05d0*/  EXIT ;  /* 0x000000000000794d */ /* 0x000fea0003800000 */
.L_x_0:
[----:B------:R-:W-:-:S00]  /*05e0*/  BRA `(.L_x_0) ;  /* 0xfffffffc00fc7947 */ /* 0x000fc0000383ffff */
[----:B------:R-:W-:-:S00]  /*05f0*/  NOP ;  /* 0x0000000000007918 */ /* 0x000fc00000000000 */
        /* <DEDUP_REMOVED lines=8> */
.L_x_1:


//--------------------- .nv.shared.triton_per_fused_add_div_dot_relu_rsub_stack_sub_3 --------------------------
	.section	.nv.shared.triton_per_fused_add_div_dot_relu_rsub_stack_sub_3,"aw",@nobits
	.sectionflags	@""
	.align	16
	.zero		1024


//--------------------- .nv.constant0.triton_per_fused_add_div_dot_relu_rsub_stack_sub_3 --------------------------
	.section	.nv.constant0.triton_per_fused_add_div_dot_relu_rsub_stack_sub_3,"a",@progbits
	.sectionflags	@""
	.align	4
.nv.constant0.triton_per_fused_add_div_dot_relu_rsub_stack_sub_3:
	.zero		572
